//
// Generated by NVIDIA NVVM Compiler
//
// Compiler Build ID: CL-36424714
// Cuda compilation tools, release 13.0, V13.0.88
// Based on NVVM 20.0.0
//

.version 9.0
.target sm_100
.address_size 64

	// .globl	_Z27convolution_1D_basic_kernelPfS_ii
.const .align 4 .b8 M[40];

.visible .entry _Z27convolution_1D_basic_kernelPfS_ii(
	.param .u64 .ptr .align 1 _Z27convolution_1D_basic_kernelPfS_ii_param_0,
	.param .u64 .ptr .align 1 _Z27convolution_1D_basic_kernelPfS_ii_param_1,
	.param .u32 _Z27convolution_1D_basic_kernelPfS_ii_param_2,
	.param .u32 _Z27convolution_1D_basic_kernelPfS_ii_param_3
)
{
	.reg .pred 	%p<16>;
	.reg .b32 	%r<10>;
	.reg .b32 	%f<27>;
	.reg .b64 	%rd<17>;

	ld.param.u64 	%rd3, [_Z27convolution_1D_basic_kernelPfS_ii_param_0];
	ld.param.u64 	%rd2, [_Z27convolution_1D_basic_kernelPfS_ii_param_1];
	ld.param.u32 	%r5, [_Z27convolution_1D_basic_kernelPfS_ii_param_3];
	cvta.to.global.u64 	%rd1, %rd3;
	mov.u32 	%r6, %ctaid.x;
	mov.u32 	%r7, %ntid.x;
	mov.u32 	%r8, %tid.x;
	mad.lo.s32 	%r1, %r6, %r7, %r8;
	add.s32 	%r2, %r1, -2;
	setp.lt.s32 	%p1, %r1, 2;
	setp.ge.s32 	%p2, %r2, %r5;
	mov.f32 	%f23, 0f00000000;
	or.pred  	%p3, %p1, %p2;
	@%p3 bra 	$L__BB0_2;
	mul.wide.u32 	%rd4, %r2, 4;
	add.s64 	%rd5, %rd1, %rd4;
	ld.global.f32 	%f12, [%rd5];
	ld.const.f32 	%f13, [M];
	fma.rn.f32 	%f23, %f12, %f13, 0f00000000;
$L__BB0_2:
	setp.lt.s32 	%p4, %r1, 1;
	setp.gt.s32 	%p5, %r1, %r5;
	or.pred  	%p6, %p4, %p5;
	@%p6 bra 	$L__BB0_4;
	add.s32 	%r9, %r1, -1;
	mul.wide.u32 	%rd6, %r9, 4;
	add.s64 	%rd7, %rd1, %rd6;
	ld.global.f32 	%f14, [%rd7];
	ld.const.f32 	%f15, [M+4];
	fma.rn.f32 	%f23, %f14, %f15, %f23;
$L__BB0_4:
	setp.lt.s32 	%p7, %r1, 0;
	setp.ge.s32 	%p8, %r1, %r5;
	or.pred  	%p9, %p7, %p8;
	@%p9 bra 	$L__BB0_6;
	mul.wide.u32 	%rd8, %r1, 4;
	add.s64 	%rd9, %rd1, %rd8;
	ld.global.f32 	%f16, [%rd9];
	ld.const.f32 	%f17, [M+8];
	fma.rn.f32 	%f23, %f16, %f17, %f23;
$L__BB0_6:
	add.s32 	%r3, %r1, 1;
	setp.lt.s32 	%p10, %r1, -1;
	setp.ge.s32 	%p11, %r3, %r5;
	or.pred  	%p12, %p10, %p11;
	@%p12 bra 	$L__BB0_8;
	mul.wide.u32 	%rd10, %r3, 4;
	add.s64 	%rd11, %rd1, %rd10;
	ld.global.f32 	%f18, [%rd11];
	ld.const.f32 	%f19, [M+12];
	fma.rn.f32 	%f23, %f18, %f19, %f23;
$L__BB0_8:
	add.s32 	%r4, %r1, 2;
	setp.lt.s32 	%p13, %r1, -2;
	setp.ge.s32 	%p14, %r4, %r5;
	or.pred  	%p15, %p13, %p14;
	@%p15 bra 	$L__BB0_10;
	mul.wide.u32 	%rd12, %r4, 4;
	add.s64 	%rd13, %rd1, %rd12;
	ld.global.f32 	%f20, [%rd13];
	ld.const.f32 	%f21, [M+16];
	fma.rn.f32 	%f23, %f20, %f21, %f23;
$L__BB0_10:
	cvta.to.global.u64 	%rd14, %rd2;
	mul.wide.s32 	%rd15, %r1, 4;
	add.s64 	%rd16, %rd14, %rd15;
	st.global.f32 	[%rd16], %f23;
	ret;

}


// ===== COMPILED SASS (sm_100) =====

	.target	sm_100

	.elftype	@"ET_EXEC"


//--------------------- .note.nv.tkinfo           --------------------------
	.section	.note.nv.tkinfo,"",@"SHT_NOTE"
	.sectionflags	@"SHF_NOTE_NV_TKINFO"
	.tkinfo
        /*0018*/ 	.word	0x00000002
        /*0030*/ 	.string	""
        /*0030*/ 	.string	"ptxas"
        /*0030*/ 	.string	"Cuda compilation tools, release 13.0, V13.0.88"
        /*0030*/ 	.string	"Build cuda_13.0.r13.0/compiler.36424714_0"
        /*0030*/ 	.string	"-arch sm_100 -m 64 "



//--------------------- .note.nv.cuinfo           --------------------------
	.section	.note.nv.cuinfo,"",@"SHT_NOTE"
	.sectionflags	@"SHF_NOTE_NV_CUINFO"
        /*0018*/ 	.short	0x0002
        /*001a*/ 	.short	0x0064
        /*001c*/ 	.short	0x0082
	.zero		2


//--------------------- .nv.info                  --------------------------
	.section	.nv.info,"",@"SHT_CUDA_INFO"
	.align	4


	//----- nvinfo : EIATTR_REGCOUNT
	.align		4
        /*0000*/ 	.byte	0x04, 0x2f
        /*0002*/ 	.short	(.L_2 - .L_1)
	.align		4
.L_1:
        /*0004*/ 	.word	index@(_Z27convolution_1D_basic_kernelPfS_ii)
        /*0008*/ 	.word	0x00000016


	//----- nvinfo : EIATTR_FRAME_SIZE
	.align		4
.L_2:
        /*000c*/ 	.byte	0x04, 0x11
        /*000e*/ 	.short	(.L_4 - .L_3)
	.align		4
.L_3:
        /*0010*/ 	.word	index@(_Z27convolution_1D_basic_kernelPfS_ii)
        /*0014*/ 	.word	0x00000000


	//----- nvinfo : EIATTR_MIN_STACK_SIZE
	.align		4
.L_4:
        /*0018*/ 	.byte	0x04, 0x12
        /*001a*/ 	.short	(.L_6 - .L_5)
	.align		4
.L_5:
        /*001c*/ 	.word	index@(_Z27convolution_1D_basic_kernelPfS_ii)
        /*0020*/ 	.word	0x00000000
.L_6:


//--------------------- .nv.compat                --------------------------
	.section	.nv.compat,"",@"SHT_CUDA_COMPAT_INFO"
	.align	4
        /*0000*/ 	.byte	0x02, 0x09, 0x00, 0x00, 0x02, 0x02, 0x01, 0x00, 0x02, 0x05, 0x05, 0x00, 0x03, 0x07, 0x01, 0x01
        /*0010*/ 	.byte	0x02, 0x03, 0x00, 0x00, 0x02, 0x06, 0x01, 0x00, 0x04, 0x0b, 0x08, 0x00, 0x09, 0x00, 0x00, 0x00
        /*0020*/ 	.byte	0x00, 0x00, 0x00, 0x00


//--------------------- .nv.info._Z27convolution_1D_basic_kernelPfS_ii --------------------------
	.section	.nv.info._Z27convolution_1D_basic_kernelPfS_ii,"",@"SHT_CUDA_INFO"
	.sectionflags	@""
	.align	4


	//----- nvinfo : EIATTR_CUDA_API_VERSION
	.align		4
        /*0000*/ 	.byte	0x04, 0x37
        /*0002*/ 	.short	(.L_8 - .L_7)
.L_7:
        /*0004*/ 	.word	0x00000082


	//----- nvinfo : EIATTR_KPARAM_INFO
	.align		4
.L_8:
        /*0008*/ 	.byte	0x04, 0x17
        /*000a*/ 	.short	(.L_10 - .L_9)
.L_9:
        /*000c*/ 	.word	0x00000000
        /*0010*/ 	.short	0x0003
        /*0012*/ 	.short	0x0014
        /*0014*/ 	.byte	0x00, 0xf0, 0x11, 0x00


	//----- nvinfo : EIATTR_KPARAM_INFO
	.align		4
.L_10:
        /*0018*/ 	.byte	0x04, 0x17
        /*001a*/ 	.short	(.L_12 - .L_11)
.L_11:
        /*001c*/ 	.word	0x00000000
        /*0020*/ 	.short	0x0002
        /*0022*/ 	.short	0x0010
        /*0024*/ 	.byte	0x00, 0xf0, 0x11, 0x00


	//----- nvinfo : EIATTR_KPARAM_INFO
	.align		4
.L_12:
        /*0028*/ 	.byte	0x04, 0x17
        /*002a*/ 	.short	(.L_14 - .L_13)
.L_13:
        /*002c*/ 	.word	0x00000000
        /*0030*/ 	.short	0x0001
        /*0032*/ 	.short	0x0008
        /*0034*/ 	.byte	0x00, 0xf5, 0x21, 0x00


	//----- nvinfo : EIATTR_KPARAM_INFO
	.align		4
.L_14:
        /*0038*/ 	.byte	0x04, 0x17
        /*003a*/ 	.short	(.L_16 - .L_15)
.L_15:
        /*003c*/ 	.word	0x00000000
        /*0040*/ 	.short	0x0000
        /*0042*/ 	.short	0x0000
        /*0044*/ 	.byte	0x00, 0xf5, 0x21, 0x00


	//----- nvinfo : EIATTR_SPARSE_MMA_MASK
	.align		4
.L_16:
        /*0048*/ 	.byte	0x03, 0x50
        /*004a*/ 	.short	0x0000


	//----- nvinfo : EIATTR_MAXREG_COUNT
	.align		4
        /*004c*/ 	.byte	0x03, 0x1b
        /*004e*/ 	.short	0x00ff


	//----- nvinfo : EIATTR_MERCURY_ISA_VERSION
	.align		4
        /*0050*/ 	.byte	0x03, 0x5f
        /*0052*/ 	.short	0x0101


	//----- nvinfo : EIATTR_VRC_CTA_INIT_COUNT
	.align		4
        /*0054*/ 	.byte	0x02, 0x4a
	.zero		1
	.zero		1


	//----- nvinfo : EIATTR_EXIT_INSTR_OFFSETS
	.align		4
        /*0058*/ 	.byte	0x04, 0x1c
        /*005a*/ 	.short	(.L_18 - .L_17)


	//   ....[0]....
.L_17:
        /*005c*/ 	.word	0x00000320


	//----- nvinfo : EIATTR_CBANK_PARAM_SIZE
	.align		4
.L_18:
        /*0060*/ 	.byte	0x03, 0x19
        /*0062*/ 	.short	0x0018


	//----- nvinfo : EIATTR_PARAM_CBANK
	.align		4
        /*0064*/ 	.byte	0x04, 0x0a
        /*0066*/ 	.short	(.L_20 - .L_19)
	.align		4
.L_19:
        /*0068*/ 	.word	index@(.nv.constant0._Z27convolution_1D_basic_kernelPfS_ii)
        /*006c*/ 	.short	0x0380
        /*006e*/ 	.short	0x0018


	//----- nvinfo : EIATTR_SW_WAR
	.align		4
.L_20:
        /*0070*/ 	.byte	0x04, 0x36
        /*0072*/ 	.short	(.L_22 - .L_21)
.L_21:
        /*0074*/ 	.word	0x00000008
.L_22:


//--------------------- .nv.callgraph             --------------------------
	.section	.nv.callgraph,"",@"SHT_CUDA_CALLGRAPH"
	.align	4
	.sectionentsize	8
	.align		4
        /*0000*/ 	.word	0x00000000
	.align		4
        /*0004*/ 	.word	0xffffffff
	.align		4
        /*0008*/ 	.word	0x00000000
	.align		4
        /*000c*/ 	.word	0xfffffffe
	.align		4
        /*0010*/ 	.word	0x00000000
	.align		4
        /*0014*/ 	.word	0xfffffffd
	.align		4
        /*0018*/ 	.word	0x00000000
	.align		4
        /*001c*/ 	.word	0xfffffffc


//--------------------- .nv.constant3             --------------------------
	.section	.nv.constant3,"a",@progbits
	.align	4
.nv.constant3:
	.type		M,@object
	.size		M,(.L_0 - M)
M:
	.zero		40
.L_0:


//--------------------- .text._Z27convolution_1D_basic_kernelPfS_ii --------------------------
	.section	.text._Z27convolution_1D_basic_kernelPfS_ii,"ax",@progbits
	.align	128
        .global         _Z27convolution_1D_basic_kernelPfS_ii
        .type           _Z27convolution_1D_basic_kernelPfS_ii,@function
        .size           _Z27convolution_1D_basic_kernelPfS_ii,(.L_x_1 - _Z27convolution_1D_basic_kernelPfS_ii)
        .other          _Z27convolution_1D_basic_kernelPfS_ii,@"STO_CUDA_ENTRY STV_DEFAULT"
_Z27convolution_1D_basic_kernelPfS_ii:
.text._Z27convolution_1D_basic_kernelPfS_ii:
[----:B------:R-:W-:Y:S01]  /*0000*/  LDC R1, c[0x0][0x37c] ;  /* 0x0000df00ff017b82 */ /* 0x000fe20000000800 */
[----:B------:R-:W0:Y:S07]  /*0010*/  S2R R3, SR_TID.X ;  /* 0x0000000000037919 */ /* 0x000e2e0000002100 */
[----:B------:R-:W0:Y:S01]  /*0020*/  S2UR UR4, SR_CTAID.X ;  /* 0x00000000000479c3 */ /* 0x000e220000002500 */
[----:B------:R-:W1:Y:S07]  /*0030*/  LDCU UR5, c[0x0][0x394] ;  /* 0x00007280ff0577ac */ /* 0x000e6e0008000800 */
[----:B------:R-:W0:Y:S02]  /*0040*/  LDC R4, c[0x0][0x360] ;  /* 0x0000d800ff047b82 */ /* 0x000e240000000800 */
[----:B0-----:R-:W-:-:S05]  /*0050*/  IMAD R4, R4, UR4, R3 ;  /* 0x0000000404047c24 */ /* 0x001fca000f8e0203 */
[C---:B------:R-:W-:Y:S02]  /*0060*/  IADD3 R5, PT, PT, R4.reuse, -0x2, RZ ;  /* 0xfffffffe04057810 */ /* 0x040fe40007ffe0ff */
[C---:B-1----:R-:W-:Y:S02]  /*0070*/  ISETP.GT.AND P1, PT, R4.reuse, UR5, PT ;  /* 0x0000000504007c0c */ /* 0x042fe4000bf24270 */
[----:B------:R-:W-:Y:S02]  /*0080*/  ISETP.GE.AND P0, PT, R5, UR5, PT ;  /* 0x0000000505007c0c */ /* 0x000fe4000bf06270 */
[C---:B------:R-:W-:Y:S02]  /*0090*/  ISETP.GE.AND P2, PT, R4.reuse, UR5, PT ;  /* 0x0000000504007c0c */ /* 0x040fe4000bf46270 */
[C---:B------:R-:W-:Y:S02]  /*00a0*/  ISETP.LT.OR P0, PT, R4.reuse, 0x2, P0 ;  /* 0x000000020400780c */ /* 0x040fe40000701670 */
[----:B------:R-:W-:-:S02]  /*00b0*/  IADD3 R17, PT, PT, R4, 0x1, RZ ;  /* 0x0000000104117810 */ /* 0x000fc40007ffe0ff */
[C---:B------:R-:W-:Y:S02]  /*00c0*/  ISETP.LT.OR P1, PT, R4.reuse, 0x1, P1 ;  /* 0x000000010400780c */ /* 0x040fe40000f21670 */
[C---:B------:R-:W-:Y:S02]  /*00d0*/  IADD3 R19, PT, PT, R4.reuse, 0x2, RZ ;  /* 0x0000000204137810 */ /* 0x040fe40007ffe0ff */
[C---:B------:R-:W-:Y:S02]  /*00e0*/  ISETP.LT.OR P2, PT, R4.reuse, RZ, P2 ;  /* 0x000000ff0400720c */ /* 0x040fe40001741670 */
[----:B------:R-:W-:Y:S02]  /*00f0*/  ISETP.GE.AND P4, PT, R17, UR5, PT ;  /* 0x0000000511007c0c */ /* 0x000fe4000bf86270 */
[----:B------:R-:W-:Y:S01]  /*0100*/  ISETP.GE.AND P3, PT, R19, UR5, PT ;  /* 0x0000000513007c0c */ /* 0x000fe2000bf66270 */
[----:B------:R-:W0:Y:S01]  /*0110*/  @!P0 LDC.64 R8, c[0x0][0x380] ;  /* 0x0000e000ff088b82 */ /* 0x000e220000000a00 */
[C---:B------:R-:W-:Y:S01]  /*0120*/  ISETP.LT.OR P4, PT, R4.reuse, -0x1, P4 ;  /* 0xffffffff0400780c */ /* 0x040fe20002781670 */
[----:B------:R-:W1:Y:S01]  /*0130*/  LDCU.64 UR4, c[0x0][0x358] ;  /* 0x00006b00ff0477ac */ /* 0x000e620008000a00 */
[----:B------:R-:W-:-:S02]  /*0140*/  ISETP.LT.OR P3, PT, R4, -0x2, P3 ;  /* 0xfffffffe0400780c */ /* 0x000fc40001f61670 */
[----:B------:R-:W-:-:S03]  /*0150*/  @!P1 IADD3 R15, PT, PT, R4, -0x1, RZ ;  /* 0xffffffff040f9810 */ /* 0x000fc60007ffe0ff */
[----:B------:R-:W2:Y:S08]  /*0160*/  @!P1 LDC.64 R10, c[0x0][0x380] ;  /* 0x0000e000ff0a9b82 */ /* 0x000eb00000000a00 */
[----:B------:R-:W3:Y:S08]  /*0170*/  @!P2 LDC.64 R12, c[0x0][0x380] ;  /* 0x0000e000ff0cab82 */ /* 0x000ef00000000a00 */
[----:B------:R-:W4:Y:S01]  /*0180*/  @!P4 LDC.64 R6, c[0x0][0x380] ;  /* 0x0000e000ff06cb82 */ /* 0x000f220000000a00 */
[----:B0-----:R-:W-:-:S05]  /*0190*/  @!P0 IMAD.WIDE.U32 R8, R5, 0x4, R8 ;  /* 0x0000000405088825 */ /* 0x001fca00078e0008 */
[----:B-1----:R-:W5:Y:S02]  /*01a0*/  @!P0 LDG.E R0, desc[UR4][R8.64] ;  /* 0x0000000408008981 */ /* 0x002f64000c1e1900 */
[----:B------:R-:W0:Y:S01]  /*01b0*/  @!P3 LDC.64 R2, c[0x0][0x380] ;  /* 0x0000e000ff02bb82 */ /* 0x000e220000000a00 */
[----:B--2---:R-:W-:-:S06]  /*01c0*/  @!P1 IMAD.WIDE.U32 R10, R15, 0x4, R10 ;  /* 0x000000040f0a9825 */ /* 0x004fcc00078e000a */
[----:B------:R1:W2:Y:S01]  /*01d0*/  @!P1 LDG.E R10, desc[UR4][R10.64] ;  /* 0x000000040a0a9981 */ /* 0x0002a2000c1e1900 */
[----:B---3--:R-:W-:Y:S01]  /*01e0*/  @!P2 IMAD.WIDE.U32 R12, R4, 0x4, R12 ;  /* 0x00000004040ca825 */ /* 0x008fe200078e000c */
[----:B------:R-:W5:Y:S05]  /*01f0*/  @!P0 LDC R5, c[0x3][RZ] ;  /* 0x00c00000ff058b82 */ /* 0x000f6a0000000800 */
[----:B------:R-:W3:Y:S01]  /*0200*/  @!P2 LDG.E R12, desc[UR4][R12.64] ;  /* 0x000000040c0ca981 */ /* 0x000ee2000c1e1900 */
[----:B----4-:R-:W-:Y:S02]  /*0210*/  @!P4 IMAD.WIDE.U32 R6, R17, 0x4, R6 ;  /* 0x000000041106c825 */ /* 0x010fe400078e0006 */
[----:B------:R-:W2:Y:S04]  /*0220*/  @!P1 LDC R14, c[0x3][0x4] ;  /* 0x00c00100ff0e9b82 */ /* 0x000ea80000000800 */
[----:B------:R-:W4:Y:S01]  /*0230*/  @!P4 LDG.E R6, desc[UR4][R6.64] ;  /* 0x000000040606c981 */ /* 0x000f22000c1e1900 */
[----:B0-----:R-:W-:-:S03]  /*0240*/  @!P3 IMAD.WIDE.U32 R2, R19, 0x4, R2 ;  /* 0x000000041302b825 */ /* 0x001fc600078e0002 */
[----:B------:R-:W3:Y:S03]  /*0250*/  @!P2 LDC R15, c[0x3][0x8] ;  /* 0x00c00200ff0fab82 */ /* 0x000ee60000000800 */
[----:B------:R-:W4:Y:S05]  /*0260*/  @!P3 LDG.E R2, desc[UR4][R2.64] ;  /* 0x000000040202b981 */ /* 0x000f2a000c1e1900 */
[----:B------:R-:W4:Y:S01]  /*0270*/  @!P4 LDC R16, c[0x3][0xc] ;  /* 0x00c00300ff10cb82 */ /* 0x000f220000000800 */
[----:B-1----:R-:W-:-:S07]  /*0280*/  HFMA2 R11, -RZ, RZ, 0, 0 ;  /* 0x00000000ff0b7431 */ /* 0x002fce00000001ff */
[----:B------:R-:W0:Y:S08]  /*0290*/  LDC.64 R8, c[0x0][0x388] ;  /* 0x0000e200ff087b82 */ /* 0x000e300000000a00 */
[----:B------:R-:W1:Y:S01]  /*02a0*/  @!P3 LDC R17, c[0x3][0x10] ;  /* 0x00c00400ff11bb82 */ /* 0x000e620000000800 */
[----:B-----5:R-:W-:-:S04]  /*02b0*/  @!P0 FFMA R11, R0, R5, RZ ;  /* 0x00000005000b8223 */ /* 0x020fc800000000ff */
[----:B--2---:R-:W-:-:S04]  /*02c0*/  @!P1 FFMA R11, R10, R14, R11 ;  /* 0x0000000e0a0b9223 */ /* 0x004fc8000000000b */
[----:B---3--:R-:W-:Y:S01]  /*02d0*/  @!P2 FFMA R11, R12, R15, R11 ;  /* 0x0000000f0c0ba223 */ /* 0x008fe2000000000b */
[----:B0-----:R-:W-:-:S04]  /*02e0*/  IMAD.WIDE R4, R4, 0x4, R8 ;  /* 0x0000000404047825 */ /* 0x001fc800078e0208 */
[----:B----4-:R-:W-:-:S04]  /*02f0*/  @!P4 FFMA R11, R6, R16, R11 ;  /* 0x00000010060bc223 */ /* 0x010fc8000000000b */
[----:B-1----:R-:W-:-:S05]  /*0300*/  @!P3 FFMA R11, R2, R17, R11 ;  /* 0x00000011020bb223 */ /* 0x002fca000000000b */
[----:B------:R-:W-:Y:S01]  /*0310*/  STG.E desc[UR4][R4.64], R11 ;  /* 0x0000000b04007986 */ /* 0x000fe2000c101904 */
[----:B------:R-:W-:Y:S05]  /*0320*/  EXIT ;  /* 0x000000000000794d */ /* 0x000fea0003800000 */
.L_x_0:
[----:B------:R-:W-:-:S00]  /*0330*/  BRA `(.L_x_0) ;  /* 0xfffffffc00fc7947 */ /* 0x000fc0000383ffff */
[----:B------:R-:W-:-:S00]  /*0340*/  NOP ;  /* 0x0000000000007918 */ /* 0x000fc00000000000 */
        /* <DEDUP_REMOVED lines=11> */
.L_x_1:


//--------------------- .nv.shared.reserved.0     --------------------------
	.section	.nv.shared.reserved.0,"aw",@nobits
	.weak		__nv_reservedSMEM_offset_0_alias
	.size		__nv_reservedSMEM_offset_0_alias, 0, 64
	.other		__nv_reservedSMEM_offset_0_alias,@"STO_CUDA_RESERVED_SHARED STV_DEFAULT"
__nv_reservedSMEM_offset_0_alias:
	.zero		0
	.zero		64


//--------------------- .nv.constant0._Z27convolution_1D_basic_kernelPfS_ii --------------------------
	.section	.nv.constant0._Z27convolution_1D_basic_kernelPfS_ii,"a",@progbits
	.sectionflags	@""
	.align	4
.nv.constant0._Z27convolution_1D_basic_kernelPfS_ii:
	.zero		920


//--------------------- SYMBOLS --------------------------

	.type		.nv.reservedSmem.offset0,@object
	.size		.nv.reservedSmem.offset0,0x4
